	.headerflags	@"EF_CUDA_TEXMODE_UNIFIED EF_CUDA_64BIT_ADDRESS EF_CUDA_ACCELERATORS EF_CUDA_SM90 EF_CUDA_VIRTUAL_SM(EF_CUDA_SM90)"
	.elftype	@"ET_EXEC"


//--------------------- .nv.info                  --------------------------
	.section	.nv.info,"",@"SHT_CUDA_INFO"
	.align	4


	//----- nvinfo : EIATTR_REGCOUNT
	.align		4
        /*0000*/ 	.byte	0x04, 0x2f
        /*0002*/ 	.short	(.L_1 - .L_0)
	.align		4
.L_0:
        /*0004*/ 	.word	index@(triton_poi_fused_max_pool2d_with_indices_75)
        /*0008*/ 	.word	0x00000016


	//----- nvinfo : EIATTR_MIN_STACK_SIZE
	.align		4
.L_1:
        /*000c*/ 	.byte	0x04, 0x12
        /*000e*/ 	.short	(.L_3 - .L_2)
	.align		4
.L_2:
        /*0010*/ 	.word	index@(triton_poi_fused_max_pool2d_with_indices_75)
        /*0014*/ 	.word	0x00000000


	//----- nvinfo : EIATTR_FRAME_SIZE
	.align		4
.L_3:
        /*0018*/ 	.byte	0x04, 0x11
        /*001a*/ 	.short	(.L_5 - .L_4)
	.align		4
.L_4:
        /*001c*/ 	.word	index@(triton_poi_fused_max_pool2d_with_indices_75)
        /*0020*/ 	.word	0x00000000


	//----- nvinfo : EIATTR_MIN_STACK_SIZE
	.align		4
.L_5:
        /*0024*/ 	.byte	0x04, 0x12
        /*0026*/ 	.short	(.L_7 - .L_6)
	.align		4
.L_6:
        /*0028*/ 	.word	index@(triton_poi_fused_max_pool2d_with_indices_75)
        /*002c*/ 	.word	0x00000000
.L_7:


//--------------------- .nv.info.triton_poi_fused_max_pool2d_with_indices_75 --------------------------
	.section	.nv.info.triton_poi_fused_max_pool2d_with_indices_75,"",@"SHT_CUDA_INFO"
	.sectionflags	@""
	.align	4


	//----- nvinfo : EIATTR_CUDA_API_VERSION
	.align		4
        /*0000*/ 	.byte	0x04, 0x37
        /*0002*/ 	.short	(.L_9 - .L_8)
.L_8:
        /*0004*/ 	.word	0x0000007c


	//----- nvinfo : EIATTR_KPARAM_INFO
	.align		4
.L_9:
        /*0008*/ 	.byte	0x04, 0x17
        /*000a*/ 	.short	(.L_11 - .L_10)
.L_10:
        /*000c*/ 	.word	0x00000000
        /*0010*/ 	.short	0x0003
        /*0012*/ 	.short	0x0018
        /*0014*/ 	.byte	0x00, 0xf0, 0x11, 0x00


	//----- nvinfo : EIATTR_KPARAM_INFO
	.align		4
.L_11:
        /*0018*/ 	.byte	0x04, 0x17
        /*001a*/ 	.short	(.L_13 - .L_12)
.L_12:
        /*001c*/ 	.word	0x00000000
        /*0020*/ 	.short	0x0002
        /*0022*/ 	.short	0x0010
        /*0024*/ 	.byte	0x00, 0xf4, 0x21, 0x00


	//----- nvinfo : EIATTR_KPARAM_INFO
	.align		4
.L_13:
        /*0028*/ 	.byte	0x04, 0x17
        /*002a*/ 	.short	(.L_15 - .L_14)
.L_14:
        /*002c*/ 	.word	0x00000000
        /*0030*/ 	.short	0x0001
        /*0032*/ 	.short	0x0008
        /*0034*/ 	.byte	0x00, 0xf4, 0x21, 0x00


	//----- nvinfo : EIATTR_KPARAM_INFO
	.align		4
.L_15:
        /*0038*/ 	.byte	0x04, 0x17
        /*003a*/ 	.short	(.L_17 - .L_16)
.L_16:
        /*003c*/ 	.word	0x00000000
        /*0040*/ 	.short	0x0000
        /*0042*/ 	.short	0x0000
        /*0044*/ 	.byte	0x00, 0xf4, 0x21, 0x00


	//----- nvinfo : EIATTR_SPARSE_MMA_MASK
	.align		4
.L_17:
        /*0048*/ 	.byte	0x03, 0x50
        /*004a*/ 	.short	0x0000


	//----- nvinfo : EIATTR_MAXREG_COUNT
	.align		4
        /*004c*/ 	.byte	0x03, 0x1b
        /*004e*/ 	.short	0x00ff


	//----- nvinfo : EIATTR_EXIT_INSTR_OFFSETS
	.align		4
        /*0050*/ 	.byte	0x04, 0x1c
        /*0052*/ 	.short	(.L_19 - .L_18)


	//   ....[0]....
.L_18:
        /*0054*/ 	.word	0x00000480


	//----- nvinfo : EIATTR_REQNTID
	.align		4
.L_19:
        /*0058*/ 	.byte	0x04, 0x10
        /*005a*/ 	.short	(.L_21 - .L_20)
.L_20:
        /*005c*/ 	.word	0x00000080
        /*0060*/ 	.word	0x00000001
        /*0064*/ 	.word	0x00000001


	//----- nvinfo : EIATTR_CBANK_PARAM_SIZE
	.align		4
.L_21:
        /*0068*/ 	.byte	0x03, 0x19
        /*006a*/ 	.short	0x001c


	//----- nvinfo : EIATTR_PARAM_CBANK
	.align		4
        /*006c*/ 	.byte	0x04, 0x0a
        /*006e*/ 	.short	(.L_23 - .L_22)
	.align		4
.L_22:
        /*0070*/ 	.word	index@(.nv.constant0.triton_poi_fused_max_pool2d_with_indices_75)
        /*0074*/ 	.short	0x0210
        /*0076*/ 	.short	0x001c


	//----- nvinfo : EIATTR_SW_WAR
	.align		4
.L_23:
        /*0078*/ 	.byte	0x04, 0x36
        /*007a*/ 	.short	(.L_25 - .L_24)
.L_24:
        /*007c*/ 	.word	0x00000008
.L_25:


//--------------------- .nv.callgraph             --------------------------
	.section	.nv.callgraph,"",@"SHT_CUDA_CALLGRAPH"
	.align	4
	.sectionentsize	8
	.align		4
        /*0000*/ 	.word	0x00000000
	.align		4
        /*0004*/ 	.word	0xffffffff
	.align		4
        /*0008*/ 	.word	0x00000000
	.align		4
        /*000c*/ 	.word	0xfffffffe
	.align		4
        /*0010*/ 	.word	0x00000000
	.align		4
        /*0014*/ 	.word	0xfffffffd
	.align		4
        /*0018*/ 	.word	0x00000000
	.align		4
        /*001c*/ 	.word	0xfffffffc


//--------------------- .text.triton_poi_fused_max_pool2d_with_indices_75 --------------------------
	.section	.text.triton_poi_fused_max_pool2d_with_indices_75,"ax",@progbits
	.align	128
        .global         triton_poi_fused_max_pool2d_with_indices_75
        .type           triton_poi_fused_max_pool2d_with_indices_75,@function
        .size           triton_poi_fused_max_pool2d_with_indices_75,(.L_x_1 - triton_poi_fused_max_pool2d_with_indices_75)
        .other          triton_poi_fused_max_pool2d_with_indices_75,@"STO_CUDA_ENTRY STV_DEFAULT"
triton_poi_fused_max_pool2d_with_indices_75:
.text.triton_poi_fused_max_pool2d_with_indices_75:
[----:B------:R-:W-:Y:S01]  /*0000*/  LDC R1, c[0x0][0x28] ;  /* 0x00000a00ff017b82 */ /* 0x000fe20000000800 */
[----:B------:R-:W1:Y:S07]  /*0010*/  S2R R0, SR_TID.X ;  /* 0x0000000000007919 */ /* 0x000e6e0000002100 */
[----:B------:R-:W2:Y:S01]  /*0020*/  LDC.64 R2, c[0x0][0x210] ;  /* 0x00008400ff027b82 */ /* 0x000ea20000000a00 */
[----:B------:R-:W-:Y:S01]  /*0030*/  ULDC.64 UR4, c[0x0][0x208] ;  /* 0x0000820000047ab9 */ /* 0x000fe20000000a00 */
[----:B------:R-:W-:Y:S01]  /*0040*/  ULDC.64 UR6, c[0x0][0x220] ;  /* 0x0000880000067ab9 */ /* 0x000fe20000000a00 */
[----:B------:R-:W3:Y:S01]  /*0050*/  S2R R7, SR_CTAID.X ;  /* 0x0000000000077919 */ /* 0x000ee20000002500 */
[----:B-1----:R-:W-:Y:S01]  /*0060*/  IMAD.SHL.U32 R0, R0, 0x2, RZ ;  /* 0x0000000200007824 */ /* 0x002fe200078e00ff */
[----:B---3--:R-:W-:-:S04]  /*0070*/  SHF.R.S32.HI R9, RZ, 0x17, R7 ;  /* 0x00000017ff097819 */ /* 0x008fc80000011407 */
[----:B------:R-:W-:Y:S02]  /*0080*/  LOP3.LUT R0, R0, 0xfe, RZ, 0xc0, !PT ;  /* 0x000000fe00007812 */ /* 0x000fe400078ec0ff */
[----:B------:R-:W-:-:S03]  /*0090*/  SGXT R9, R9, 0x1 ;  /* 0x000000010909781a */ /* 0x000fc60000000200 */
[----:B------:R-:W-:-:S04]  /*00a0*/  IMAD R0, R7, 0x100, R0 ;  /* 0x0000010007007824 */ /* 0x000fc800078e0200 */
[----:B------:R-:W-:Y:S01]  /*00b0*/  VIADD R4, R0, 0x1 ;  /* 0x0000000100047836 */ /* 0x000fe20000000000 */
[----:B------:R-:W-:-:S04]  /*00c0*/  SHF.R.S32.HI R5, RZ, 0x1f, R0 ;  /* 0x0000001fff057819 */ /* 0x000fc80000011400 */
[----:B------:R-:W-:Y:S02]  /*00d0*/  LEA.HI R5, R5, R0, RZ, 0x2 ;  /* 0x0000000005057211 */ /* 0x000fe400078f10ff */
[----:B------:R-:W-:Y:S02]  /*00e0*/  LEA.HI R9, R9, R4, RZ, 0x2 ;  /* 0x0000000409097211 */ /* 0x000fe400078f10ff */
[C---:B------:R-:W-:Y:S01]  /*00f0*/  LOP3.LUT R7, R5.reuse, 0x7ffffffc, RZ, 0xc0, !PT ;  /* 0x7ffffffc05077812 */ /* 0x040fe200078ec0ff */
[----:B------:R-:W-:Y:S01]  /*0100*/  IMAD.SHL.U32 R5, R5, 0x4, RZ ;  /* 0x0000000405057824 */ /* 0x000fe200078e00ff */
[----:B------:R-:W-:-:S03]  /*0110*/  LOP3.LUT R9, R9, 0x7ffffffc, RZ, 0xc0, !PT ;  /* 0x7ffffffc09097812 */ /* 0x000fc600078ec0ff */
[----:B------:R-:W-:Y:S01]  /*0120*/  IMAD.IADD R7, R0, 0x1, -R7 ;  /* 0x0000000100077824 */ /* 0x000fe200078e0a07 */
[----:B------:R-:W-:Y:S01]  /*0130*/  LOP3.LUT R5, R5, 0xfffffff0, RZ, 0xc0, !PT ;  /* 0xfffffff005057812 */ /* 0x000fe200078ec0ff */
[----:B------:R-:W-:-:S04]  /*0140*/  IMAD.IADD R4, R4, 0x1, -R9 ;  /* 0x0000000104047824 */ /* 0x000fc800078e0a09 */
[--C-:B------:R-:W-:Y:S02]  /*0150*/  IMAD R15, R7, 0x2, R5.reuse ;  /* 0x00000002070f7824 */ /* 0x100fe400078e0205 */
[----:B------:R-:W-:Y:S02]  /*0160*/  IMAD R17, R4, 0x2, R5 ;  /* 0x0000000204117824 */ /* 0x000fe400078e0205 */
[----:B--2---:R-:W-:-:S04]  /*0170*/  IMAD.WIDE R8, R15, 0x4, R2 ;  /* 0x000000040f087825 */ /* 0x004fc800078e0202 */
[----:B------:R-:W-:Y:S01]  /*0180*/  VIADD R13, R15, 0x8 ;  /* 0x000000080f0d7836 */ /* 0x000fe20000000000 */
[----:B------:R-:W2:Y:S01]  /*0190*/  LDG.E.EL R4, desc[UR4][R8.64] ;  /* 0x0000000408047981 */ /* 0x000ea2000c2e1900 */
[----:B------:R-:W-:-:S03]  /*01a0*/  IMAD.WIDE R10, R17, 0x4, R2 ;  /* 0x00000004110a7825 */ /* 0x000fc600078e0202 */
[----:B------:R1:W2:Y:S01]  /*01b0*/  LDG.E.EL R18, desc[UR4][R8.64+0x4] ;  /* 0x0000040408127981 */ /* 0x0002a2000c2e1900 */
[----:B------:R-:W-:-:S03]  /*01c0*/  IMAD.WIDE R12, R13, 0x4, R2 ;  /* 0x000000040d0c7825 */ /* 0x000fc600078e0202 */
[----:B------:R-:W3:Y:S01]  /*01d0*/  LDG.E.EL R16, desc[UR4][R10.64] ;  /* 0x000000040a107981 */ /* 0x000ee2000c2e1900 */
[----:B------:R-:W-:-:S03]  /*01e0*/  VIADD R7, R17, 0x8 ;  /* 0x0000000811077836 */ /* 0x000fc60000000000 */
[----:B------:R-:W3:Y:S01]  /*01f0*/  LDG.E.EL R19, desc[UR4][R10.64+0x4] ;  /* 0x000004040a137981 */ /* 0x000ee2000c2e1900 */
[----:B------:R-:W-:-:S03]  /*0200*/  IMAD.WIDE R6, R7, 0x4, R2 ;  /* 0x0000000407067825 */ /* 0x000fc600078e0202 */
[----:B------:R4:W5:Y:S01]  /*0210*/  LDG.E.EL R5, desc[UR4][R12.64] ;  /* 0x000000040c057981 */ /* 0x000962000c2e1900 */
[----:B------:R-:W-:-:S03]  /*0220*/  VIADD R15, R15, 0x9 ;  /* 0x000000090f0f7836 */ /* 0x000fc60000000000 */
[----:B------:R-:W5:Y:S01]  /*0230*/  LDG.E.EL R6, desc[UR4][R6.64] ;  /* 0x0000000406067981 */ /* 0x000f62000c2e1900 */
[----:B------:R-:W-:Y:S02]  /*0240*/  VIADD R17, R17, 0x9 ;  /* 0x0000000911117836 */ /* 0x000fe40000000000 */
[--C-:B-1----:R-:W-:Y:S01]  /*0250*/  IMAD.WIDE R8, R15, 0x4, R2.reuse ;  /* 0x000000040f087825 */ /* 0x102fe200078e0202 */
[----:B----4-:R-:W1:Y:S03]  /*0260*/  LDC.64 R12, c[0x0][0x218] ;  /* 0x00008600ff0c7b82 */ /* 0x010e660000000a00 */
[----:B------:R-:W-:Y:S02]  /*0270*/  IMAD.WIDE R14, R17, 0x4, R2 ;  /* 0x00000004110e7825 */ /* 0x000fe400078e0202 */
[----:B------:R1:W4:Y:S04]  /*0280*/  LDG.E.EL R2, desc[UR4][R8.64] ;  /* 0x0000000408027981 */ /* 0x000328000c2e1900 */
[----:B------:R-:W4:Y:S01]  /*0290*/  LDG.E.EL R3, desc[UR4][R14.64] ;  /* 0x000000040e037981 */ /* 0x000f22000c2e1900 */
[----:B-1----:R-:W-:Y:S01]  /*02a0*/  IMAD.WIDE R8, R0, 0x4, R12 ;  /* 0x0000000400087825 */ /* 0x002fe200078e020c */
[----:B--2---:R-:W-:-:S02]  /*02b0*/  FSETP.GT.AND P3, PT, R18, R4, PT ;  /* 0x000000041200720b */ /* 0x004fc40003f64000 */
[----:B------:R-:W-:Y:S02]  /*02c0*/  FSETP.NAN.AND P0, PT, R18, R18, PT ;  /* 0x000000121200720b */ /* 0x000fe40003f08000 */
[----:B---3--:R-:W-:Y:S02]  /*02d0*/  FSETP.GT.AND P2, PT, R19, R16, PT ;  /* 0x000000101300720b */ /* 0x008fe40003f44000 */
[----:B-----5:R-:W-:-:S07]  /*02e0*/  FSETP.NAN.AND P4, PT, R5, R5, PT ;  /* 0x000000050500720b */ /* 0x020fce0003f88000 */
[----:B------:R-:W-:Y:S02]  /*02f0*/  @!P3 SEL R18, R18, R4, P0 ;  /* 0x000000041212b207 */ /* 0x000fe40000000000 */
[----:B------:R-:W-:Y:S02]  /*0300*/  FSETP.NAN.AND P1, PT, R6, R6, PT ;  /* 0x000000060600720b */ /* 0x000fe40003f28000 */
[C---:B------:R-:W-:Y:S02]  /*0310*/  FSETP.NAN.AND P5, PT, R19.reuse, R19, PT ;  /* 0x000000131300720b */ /* 0x040fe40003fa8000 */
[----:B------:R-:W-:Y:S02]  /*0320*/  FSETP.GEU.AND P0, PT, R18, R5, PT ;  /* 0x000000051200720b */ /* 0x000fe40003f0e000 */
[----:B------:R-:W-:Y:S02]  /*0330*/  @!P2 SEL R19, R19, R16, P5 ;  /* 0x000000101313a207 */ /* 0x000fe40002800000 */
[----:B------:R-:W-:-:S02]  /*0340*/  @!P4 SEL R5, R5, R18, !P0 ;  /* 0x000000120505c207 */ /* 0x000fc40004000000 */
[----:B------:R-:W-:Y:S02]  /*0350*/  FSETP.GEU.AND P4, PT, R19, R6, PT ;  /* 0x000000061300720b */ /* 0x000fe40003f8e000 */
[----:B------:R-:W-:Y:S02]  /*0360*/  SEL R4, RZ, 0x1, !P3 ;  /* 0x00000001ff047807 */ /* 0x000fe40005800000 */
[----:B------:R-:W-:Y:S02]  /*0370*/  SEL R7, RZ, 0x1, !P2 ;  /* 0x00000001ff077807 */ /* 0x000fe40005000000 */
[----:B----4-:R-:W-:Y:S02]  /*0380*/  FSETP.NAN.AND P3, PT, R2, R2, PT ;  /* 0x000000020200720b */ /* 0x010fe40003f68000 */
[----:B------:R-:W-:Y:S02]  /*0390*/  FSETP.NAN.AND P2, PT, R3, R3, PT ;  /* 0x000000030300720b */ /* 0x000fe40003f48000 */
[----:B------:R-:W-:-:S02]  /*03a0*/  @!P1 SEL R6, R6, R19, !P4 ;  /* 0x0000001306069207 */ /* 0x000fc40006000000 */
[----:B------:R-:W-:Y:S02]  /*03b0*/  SEL R4, R4, 0x2, P0 ;  /* 0x0000000204047807 */ /* 0x000fe40000000000 */
[----:B------:R-:W-:Y:S02]  /*03c0*/  SEL R7, R7, 0x2, P4 ;  /* 0x0000000207077807 */ /* 0x000fe40002000000 */
[----:B------:R-:W-:Y:S02]  /*03d0*/  FSETP.GEU.AND P1, PT, R5, R2, PT ;  /* 0x000000020500720b */ /* 0x000fe40003f2e000 */
[----:B------:R-:W-:Y:S02]  /*03e0*/  FSETP.GEU.AND P0, PT, R6, R3, PT ;  /* 0x000000030600720b */ /* 0x000fe40003f0e000 */
[----:B------:R-:W-:Y:S02]  /*03f0*/  SEL R4, R4, 0x3, P1 ;  /* 0x0000000304047807 */ /* 0x000fe40000800000 */
[----:B------:R-:W-:-:S02]  /*0400*/  SEL R7, R7, 0x3, P0 ;  /* 0x0000000307077807 */ /* 0x000fc40000000000 */
[----:B------:R-:W-:Y:S02]  /*0410*/  IADD3 R10, P4, R0, UR6, RZ ;  /* 0x00000006000a7c10 */ /* 0x000fe4000ff9e0ff */
[----:B------:R-:W-:Y:S01]  /*0420*/  @!P3 SEL R2, R2, R5, !P1 ;  /* 0x000000050202b207 */ /* 0x000fe20004800000 */
[----:B------:R-:W-:Y:S01]  /*0430*/  IMAD R7, R7, 0x100, R4 ;  /* 0x0000010007077824 */ /* 0x000fe200078e0204 */
[----:B------:R-:W-:Y:S02]  /*0440*/  @!P2 SEL R3, R3, R6, !P0 ;  /* 0x000000060303a207 */ /* 0x000fe40004000000 */
[----:B------:R-:W-:-:S03]  /*0450*/  LEA.HI.X.SX32 R11, R0, UR7, 0x1, P4 ;  /* 0x00000007000b7c11 */ /* 0x000fc6000a0f0eff */
[----:B------:R-:W-:Y:S04]  /*0460*/  STG.E.64 desc[UR4][R8.64], R2 ;  /* 0x0000000208007986 */ /* 0x000fe8000c101b04 */
[----:B------:R-:W-:Y:S01]  /*0470*/  STG.E.U16 desc[UR4][R10.64], R7 ;  /* 0x000000070a007986 */ /* 0x000fe2000c101504 */
[----:B------:R-:W-:Y:S05]  /*0480*/  EXIT ;  /* 0x000000000000794d */ /* 0x000fea0003800000 */
.L_x_0:
[----:B------:R-:W-:-:S00]  /*0490*/  BRA `(.L_x_0) ;  /* 0xfffffffc00fc7947 */ /* 0x000fc0000383ffff */
[----:B------:R-:W-:-:S00]  /*04a0*/  NOP ;  /* 0x0000000000007918 */ /* 0x000fc00000000000 */
        /* <DEDUP_REMOVED lines=13> */
.L_x_1:


//--------------------- .nv.constant0.triton_poi_fused_max_pool2d_with_indices_75 --------------------------
	.section	.nv.constant0.triton_poi_fused_max_pool2d_with_indices_75,"a",@progbits
	.sectionflags	@""
	.align	4
.nv.constant0.triton_poi_fused_max_pool2d_with_indices_75:
	.zero		556
